//
// Generated by NVIDIA NVVM Compiler
//
// Compiler Build ID: CL-36424714
// Cuda compilation tools, release 13.0, V13.0.88
// Based on NVVM 20.0.0
//

.version 9.0
.target sm_100
.address_size 64

	// .globl	add

.visible .entry add(
	.param .u64 .ptr .align 1 add_param_0,
	.param .u64 .ptr .align 1 add_param_1,
	.param .u64 .ptr .align 1 add_param_2
)
{
	.reg .b32 	%r<5>;
	.reg .b64 	%rd<11>;

	ld.param.u64 	%rd1, [add_param_0];
	ld.param.u64 	%rd2, [add_param_1];
	ld.param.u64 	%rd3, [add_param_2];
	cvta.to.global.u64 	%rd4, %rd3;
	cvta.to.global.u64 	%rd5, %rd2;
	cvta.to.global.u64 	%rd6, %rd1;
	mov.u32 	%r1, %ctaid.x;
	mul.wide.u32 	%rd7, %r1, 4;
	add.s64 	%rd8, %rd6, %rd7;
	ld.global.u32 	%r2, [%rd8];
	add.s64 	%rd9, %rd5, %rd7;
	ld.global.u32 	%r3, [%rd9];
	add.s32 	%r4, %r3, %r2;
	add.s64 	%rd10, %rd4, %rd7;
	st.global.u32 	[%rd10], %r4;
	ret;

}


// ===== COMPILED SASS (sm_100) =====

	.target	sm_100

	.elftype	@"ET_EXEC"


//--------------------- .note.nv.tkinfo           --------------------------
	.section	.note.nv.tkinfo,"",@"SHT_NOTE"
	.sectionflags	@"SHF_NOTE_NV_TKINFO"
	.tkinfo
        /*0018*/ 	.word	0x00000002
        /*0030*/ 	.string	""
        /*0030*/ 	.string	"ptxas"
        /*0030*/ 	.string	"Cuda compilation tools, release 13.0, V13.0.88"
        /*0030*/ 	.string	"Build cuda_13.0.r13.0/compiler.36424714_0"
        /*0030*/ 	.string	"-arch sm_100 -m 64 "



//--------------------- .note.nv.cuinfo           --------------------------
	.section	.note.nv.cuinfo,"",@"SHT_NOTE"
	.sectionflags	@"SHF_NOTE_NV_CUINFO"
        /*0018*/ 	.short	0x0002
        /*001a*/ 	.short	0x0064
        /*001c*/ 	.short	0x0082
	.zero		2


//--------------------- .nv.info                  --------------------------
	.section	.nv.info,"",@"SHT_CUDA_INFO"
	.align	4


	//----- nvinfo : EIATTR_REGCOUNT
	.align		4
        /*0000*/ 	.byte	0x04, 0x2f
        /*0002*/ 	.short	(.L_1 - .L_0)
	.align		4
.L_0:
        /*0004*/ 	.word	index@(add)
        /*0008*/ 	.word	0x0000000c


	//----- nvinfo : EIATTR_FRAME_SIZE
	.align		4
.L_1:
        /*000c*/ 	.byte	0x04, 0x11
        /*000e*/ 	.short	(.L_3 - .L_2)
	.align		4
.L_2:
        /*0010*/ 	.word	index@(add)
        /*0014*/ 	.word	0x00000000


	//----- nvinfo : EIATTR_MIN_STACK_SIZE
	.align		4
.L_3:
        /*0018*/ 	.byte	0x04, 0x12
        /*001a*/ 	.short	(.L_5 - .L_4)
	.align		4
.L_4:
        /*001c*/ 	.word	index@(add)
        /*0020*/ 	.word	0x00000000
.L_5:


//--------------------- .nv.compat                --------------------------
	.section	.nv.compat,"",@"SHT_CUDA_COMPAT_INFO"
	.align	4
        /*0000*/ 	.byte	0x02, 0x09, 0x00, 0x00, 0x02, 0x02, 0x01, 0x00, 0x02, 0x05, 0x05, 0x00, 0x03, 0x07, 0x01, 0x01
        /*0010*/ 	.byte	0x02, 0x03, 0x00, 0x00, 0x02, 0x06, 0x01, 0x00, 0x04, 0x0b, 0x08, 0x00, 0x09, 0x00, 0x00, 0x00
        /*0020*/ 	.byte	0x00, 0x00, 0x00, 0x00


//--------------------- .nv.info.add              --------------------------
	.section	.nv.info.add,"",@"SHT_CUDA_INFO"
	.sectionflags	@""
	.align	4


	//----- nvinfo : EIATTR_CUDA_API_VERSION
	.align		4
        /*0000*/ 	.byte	0x04, 0x37
        /*0002*/ 	.short	(.L_7 - .L_6)
.L_6:
        /*0004*/ 	.word	0x00000082


	//----- nvinfo : EIATTR_KPARAM_INFO
	.align		4
.L_7:
        /*0008*/ 	.byte	0x04, 0x17
        /*000a*/ 	.short	(.L_9 - .L_8)
.L_8:
        /*000c*/ 	.word	0x00000000
        /*0010*/ 	.short	0x0002
        /*0012*/ 	.short	0x0010
        /*0014*/ 	.byte	0x00, 0xf5, 0x21, 0x00


	//----- nvinfo : EIATTR_KPARAM_INFO
	.align		4
.L_9:
        /*0018*/ 	.byte	0x04, 0x17
        /*001a*/ 	.short	(.L_11 - .L_10)
.L_10:
        /*001c*/ 	.word	0x00000000
        /*0020*/ 	.short	0x0001
        /*0022*/ 	.short	0x0008
        /*0024*/ 	.byte	0x00, 0xf5, 0x21, 0x00


	//----- nvinfo : EIATTR_KPARAM_INFO
	.align		4
.L_11:
        /*0028*/ 	.byte	0x04, 0x17
        /*002a*/ 	.short	(.L_13 - .L_12)
.L_12:
        /*002c*/ 	.word	0x00000000
        /*0030*/ 	.short	0x0000
        /*0032*/ 	.short	0x0000
        /*0034*/ 	.byte	0x00, 0xf5, 0x21, 0x00


	//----- nvinfo : EIATTR_SPARSE_MMA_MASK
	.align		4
.L_13:
        /*0038*/ 	.byte	0x03, 0x50
        /*003a*/ 	.short	0x0000


	//----- nvinfo : EIATTR_MAXREG_COUNT
	.align		4
        /*003c*/ 	.byte	0x03, 0x1b
        /*003e*/ 	.short	0x00ff


	//----- nvinfo : EIATTR_MERCURY_ISA_VERSION
	.align		4
        /*0040*/ 	.byte	0x03, 0x5f
        /*0042*/ 	.short	0x0101


	//----- nvinfo : EIATTR_VRC_CTA_INIT_COUNT
	.align		4
        /*0044*/ 	.byte	0x02, 0x4a
	.zero		1
	.zero		1


	//----- nvinfo : EIATTR_EXIT_INSTR_OFFSETS
	.align		4
        /*0048*/ 	.byte	0x04, 0x1c
        /*004a*/ 	.short	(.L_15 - .L_14)


	//   ....[0]....
.L_14:
        /*004c*/ 	.word	0x000000d0


	//----- nvinfo : EIATTR_CBANK_PARAM_SIZE
	.align		4
.L_15:
        /*0050*/ 	.byte	0x03, 0x19
        /*0052*/ 	.short	0x0018


	//----- nvinfo : EIATTR_PARAM_CBANK
	.align		4
        /*0054*/ 	.byte	0x04, 0x0a
        /*0056*/ 	.short	(.L_17 - .L_16)
	.align		4
.L_16:
        /*0058*/ 	.word	index@(.nv.constant0.add)
        /*005c*/ 	.short	0x0380
        /*005e*/ 	.short	0x0018


	//----- nvinfo : EIATTR_SW_WAR
	.align		4
.L_17:
        /*0060*/ 	.byte	0x04, 0x36
        /*0062*/ 	.short	(.L_19 - .L_18)
.L_18:
        /*0064*/ 	.word	0x00000008
.L_19:


//--------------------- .nv.callgraph             --------------------------
	.section	.nv.callgraph,"",@"SHT_CUDA_CALLGRAPH"
	.align	4
	.sectionentsize	8
	.align		4
        /*0000*/ 	.word	0x00000000
	.align		4
        /*0004*/ 	.word	0xffffffff
	.align		4
        /*0008*/ 	.word	0x00000000
	.align		4
        /*000c*/ 	.word	0xfffffffe
	.align		4
        /*0010*/ 	.word	0x00000000
	.align		4
        /*0014*/ 	.word	0xfffffffd
	.align		4
        /*0018*/ 	.word	0x00000000
	.align		4
        /*001c*/ 	.word	0xfffffffc


//--------------------- .text.add                 --------------------------
	.section	.text.add,"ax",@progbits
	.align	128
        .global         add
        .type           add,@function
        .size           add,(.L_x_1 - add)
        .other          add,@"STO_CUDA_ENTRY STV_DEFAULT"
add:
.text.add:
[----:B------:R-:W-:Y:S01]  /*0000*/  LDC R1, c[0x0][0x37c] ;  /* 0x0000df00ff017b82 */ /* 0x000fe20000000800 */
[----:B------:R-:W0:Y:S07]  /*0010*/  S2R R9, SR_CTAID.X ;  /* 0x0000000000097919 */ /* 0x000e2e0000002500 */
[----:B------:R-:W0:Y:S01]  /*0020*/  LDC.64 R2, c[0x0][0x380] ;  /* 0x0000e000ff027b82 */ /* 0x000e220000000a00 */
[----:B------:R-:W1:Y:S07]  /*0030*/  LDCU.64 UR4, c[0x0][0x358] ;  /* 0x00006b00ff0477ac */ /* 0x000e6e0008000a00 */
[----:B------:R-:W2:Y:S08]  /*0040*/  LDC.64 R4, c[0x0][0x388] ;  /* 0x0000e200ff047b82 */ /* 0x000eb00000000a00 */
[----:B------:R-:W3:Y:S01]  /*0050*/  LDC.64 R6, c[0x0][0x390] ;  /* 0x0000e400ff067b82 */ /* 0x000ee20000000a00 */
[----:B0-----:R-:W-:-:S04]  /*0060*/  IMAD.WIDE.U32 R2, R9, 0x4, R2 ;  /* 0x0000000409027825 */ /* 0x001fc800078e0002 */
[C---:B--2---:R-:W-:Y:S02]  /*0070*/  IMAD.WIDE.U32 R4, R9.reuse, 0x4, R4 ;  /* 0x0000000409047825 */ /* 0x044fe400078e0004 */
[----:B-1----:R-:W2:Y:S04]  /*0080*/  LDG.E R2, desc[UR4][R2.64] ;  /* 0x0000000402027981 */ /* 0x002ea8000c1e1900 */
[----:B------:R-:W2:Y:S01]  /*0090*/  LDG.E R5, desc[UR4][R4.64] ;  /* 0x0000000404057981 */ /* 0x000ea2000c1e1900 */
[----:B---3--:R-:W-:Y:S01]  /*00a0*/  IMAD.WIDE.U32 R6, R9, 0x4, R6 ;  /* 0x0000000409067825 */ /* 0x008fe200078e0006 */
[----:B--2---:R-:W-:-:S05]  /*00b0*/  IADD3 R9, PT, PT, R2, R5, RZ ;  /* 0x0000000502097210 */ /* 0x004fca0007ffe0ff */
[----:B------:R-:W-:Y:S01]  /*00c0*/  STG.E desc[UR4][R6.64], R9 ;  /* 0x0000000906007986 */ /* 0x000fe2000c101904 */
[----:B------:R-:W-:Y:S05]  /*00d0*/  EXIT ;  /* 0x000000000000794d */ /* 0x000fea0003800000 */
.L_x_0:
[----:B------:R-:W-:-:S00]  /*00e0*/  BRA `(.L_x_0) ;  /* 0xfffffffc00fc7947 */ /* 0x000fc0000383ffff */
[----:B------:R-:W-:-:S00]  /*00f0*/  NOP ;  /* 0x0000000000007918 */ /* 0x000fc00000000000 */
        /* <DEDUP_REMOVED lines=8> */
.L_x_1:


//--------------------- .nv.shared.reserved.0     --------------------------
	.section	.nv.shared.reserved.0,"aw",@nobits
	.weak		__nv_reservedSMEM_offset_0_alias
	.size		__nv_reservedSMEM_offset_0_alias, 0, 64
	.other		__nv_reservedSMEM_offset_0_alias,@"STO_CUDA_RESERVED_SHARED STV_DEFAULT"
__nv_reservedSMEM_offset_0_alias:
	.zero		0
	.zero		64


//--------------------- .nv.constant0.add         --------------------------
	.section	.nv.constant0.add,"a",@progbits
	.sectionflags	@""
	.align	4
.nv.constant0.add:
	.zero		920


//--------------------- SYMBOLS --------------------------

	.type		.nv.reservedSmem.offset0,@object
	.size		.nv.reservedSmem.offset0,0x4
